//
// Generated by NVIDIA NVVM Compiler
//
// Compiler Build ID: CL-36424714
// Cuda compilation tools, release 13.0, V13.0.88
// Based on NVVM 20.0.0
//

.version 9.0
.target sm_100
.address_size 64

	// .globl	_Z20sumNoncommMultiBlockPKiPiS1_
// _ZZ21sumNoncommSingleBlockPKiiPiE5shArr has been demoted
// _ZZ21sumNoncommSingleBlockPKiiPiE6offset has been demoted

.visible .entry _Z20sumNoncommMultiBlockPKiPiS1_(
	.param .u64 .ptr .align 1 _Z20sumNoncommMultiBlockPKiPiS1__param_0,
	.param .u64 .ptr .align 1 _Z20sumNoncommMultiBlockPKiPiS1__param_1,
	.param .u64 .ptr .align 1 _Z20sumNoncommMultiBlockPKiPiS1__param_2
)
{
	.reg .pred 	%p<38>;
	.reg .b32 	%r<136>;
	.reg .b64 	%rd<19>;
	// demoted variable
	.shared .align 4 .b8 _ZZ21sumNoncommSingleBlockPKiiPiE5shArr[8192];
	// demoted variable
	.shared .align 4 .u32 _ZZ21sumNoncommSingleBlockPKiiPiE6offset;
	ld.param.u64 	%rd5, [_Z20sumNoncommMultiBlockPKiPiS1__param_0];
	ld.param.u64 	%rd6, [_Z20sumNoncommMultiBlockPKiPiS1__param_1];
	ld.param.u64 	%rd4, [_Z20sumNoncommMultiBlockPKiPiS1__param_2];
	cvta.to.global.u64 	%rd1, %rd6;
	cvta.to.global.u64 	%rd7, %rd5;
	mov.u32 	%r20, %ctaid.x;
	mul.lo.s32 	%r21, %r20, 4166666;
	mul.wide.u32 	%rd8, %r21, 4;
	add.s64 	%rd9, %rd7, %rd8;
	setp.eq.s32 	%p1, %r20, 23;
	selp.b32 	%r1, 4166682, 4166666, %p1;
	mul.wide.u32 	%rd10, %r20, 4;
	add.s64 	%rd2, %rd1, %rd10;
	mov.u32 	%r2, %tid.x;
	mul.wide.u32 	%rd11, %r2, 4;
	add.s64 	%rd3, %rd9, %rd11;
	ld.global.u32 	%r22, [%rd3];
	shl.b32 	%r23, %r2, 2;
	mov.u32 	%r24, _ZZ21sumNoncommSingleBlockPKiiPiE5shArr;
	add.s32 	%r3, %r24, %r23;
	st.shared.u32 	[%r3], %r22;
	setp.ne.s32 	%p2, %r2, 0;
	@%p2 bra 	$L__BB0_2;
	mov.b32 	%r25, 1024;
	st.shared.u32 	[_ZZ21sumNoncommSingleBlockPKiiPiE6offset], %r25;
$L__BB0_2:
	bar.sync 	0;
	ld.shared.u32 	%r131, [_ZZ21sumNoncommSingleBlockPKiiPiE6offset];
	setp.ge.s32 	%p3, %r131, %r1;
	@%p3 bra 	$L__BB0_9;
	sub.s32 	%r5, %r1, %r2;
	add.s32 	%r6, %r3, %r23;
$L__BB0_4:
	setp.ge.s32 	%p4, %r131, %r5;
	mov.b32 	%r132, 0;
	@%p4 bra 	$L__BB0_6;
	mul.wide.s32 	%rd12, %r131, 4;
	add.s64 	%rd13, %rd3, %rd12;
	ld.global.u32 	%r132, [%rd13];
$L__BB0_6:
	setp.ne.s32 	%p5, %r2, 0;
	st.shared.u32 	[%r3+4096], %r132;
	bar.sync 	0;
	@%p5 bra 	$L__BB0_8;
	ld.shared.u32 	%r28, [_ZZ21sumNoncommSingleBlockPKiiPiE6offset];
	add.s32 	%r29, %r28, 1024;
	st.shared.u32 	[_ZZ21sumNoncommSingleBlockPKiiPiE6offset], %r29;
$L__BB0_8:
	ld.shared.u32 	%r30, [%r6];
	ld.shared.u32 	%r31, [%r6+4];
	add.s32 	%r32, %r31, %r30;
	bar.sync 	0;
	st.shared.u32 	[%r3], %r32;
	ld.shared.u32 	%r131, [_ZZ21sumNoncommSingleBlockPKiiPiE6offset];
	setp.lt.s32 	%p6, %r131, %r1;
	@%p6 bra 	$L__BB0_4;
$L__BB0_9:
	bar.sync 	0;
	setp.gt.u32 	%p7, %r2, 511;
	@%p7 bra 	$L__BB0_11;
	add.s32 	%r34, %r3, %r23;
	ld.shared.u32 	%r35, [%r34+4];
	ld.shared.u32 	%r36, [%r34];
	add.s32 	%r37, %r36, %r35;
	st.shared.u32 	[%r34], %r37;
$L__BB0_11:
	bar.sync 	0;
	setp.gt.u32 	%p8, %r2, 255;
	@%p8 bra 	$L__BB0_13;
	mad.lo.s32 	%r38, %r2, 12, %r3;
	ld.shared.u32 	%r39, [%r38+8];
	ld.shared.u32 	%r40, [%r38];
	add.s32 	%r41, %r40, %r39;
	st.shared.u32 	[%r38], %r41;
$L__BB0_13:
	bar.sync 	0;
	setp.gt.u32 	%p9, %r2, 127;
	@%p9 bra 	$L__BB0_15;
	mad.lo.s32 	%r42, %r2, 28, %r3;
	ld.shared.u32 	%r43, [%r42+16];
	ld.shared.u32 	%r44, [%r42];
	add.s32 	%r45, %r44, %r43;
	st.shared.u32 	[%r42], %r45;
$L__BB0_15:
	bar.sync 	0;
	setp.gt.u32 	%p10, %r2, 63;
	@%p10 bra 	$L__BB0_17;
	mad.lo.s32 	%r46, %r2, 60, %r3;
	ld.shared.u32 	%r47, [%r46+32];
	ld.shared.u32 	%r48, [%r46];
	add.s32 	%r49, %r48, %r47;
	st.shared.u32 	[%r46], %r49;
$L__BB0_17:
	bar.sync 	0;
	setp.gt.u32 	%p11, %r2, 31;
	@%p11 bra 	$L__BB0_19;
	mad.lo.s32 	%r50, %r2, 124, %r3;
	ld.shared.u32 	%r51, [%r50+64];
	ld.shared.u32 	%r52, [%r50];
	add.s32 	%r53, %r52, %r51;
	st.shared.u32 	[%r50], %r53;
$L__BB0_19:
	bar.sync 	0;
	setp.gt.u32 	%p12, %r2, 15;
	@%p12 bra 	$L__BB0_21;
	mad.lo.s32 	%r54, %r2, 252, %r3;
	ld.shared.u32 	%r55, [%r54+128];
	ld.shared.u32 	%r56, [%r54];
	add.s32 	%r57, %r56, %r55;
	st.shared.u32 	[%r54], %r57;
$L__BB0_21:
	bar.sync 	0;
	setp.gt.u32 	%p13, %r2, 7;
	@%p13 bra 	$L__BB0_23;
	mad.lo.s32 	%r58, %r2, 508, %r3;
	ld.shared.u32 	%r59, [%r58+256];
	ld.shared.u32 	%r60, [%r58];
	add.s32 	%r61, %r60, %r59;
	st.shared.u32 	[%r58], %r61;
$L__BB0_23:
	bar.sync 	0;
	setp.gt.u32 	%p14, %r2, 3;
	@%p14 bra 	$L__BB0_25;
	mad.lo.s32 	%r62, %r2, 1020, %r3;
	ld.shared.u32 	%r63, [%r62+512];
	ld.shared.u32 	%r64, [%r62];
	add.s32 	%r65, %r64, %r63;
	st.shared.u32 	[%r62], %r65;
$L__BB0_25:
	bar.sync 	0;
	setp.gt.u32 	%p15, %r2, 1;
	@%p15 bra 	$L__BB0_27;
	mad.lo.s32 	%r66, %r2, 2044, %r3;
	ld.shared.u32 	%r67, [%r66+1024];
	ld.shared.u32 	%r68, [%r66];
	add.s32 	%r69, %r68, %r67;
	st.shared.u32 	[%r66], %r69;
$L__BB0_27:
	setp.ne.s32 	%p16, %r2, 0;
	bar.sync 	0;
	@%p16 bra 	$L__BB0_29;
	ld.shared.u32 	%r70, [_ZZ21sumNoncommSingleBlockPKiiPiE5shArr+2048];
	ld.shared.u32 	%r71, [_ZZ21sumNoncommSingleBlockPKiiPiE5shArr];
	add.s32 	%r72, %r71, %r70;
	st.shared.u32 	[_ZZ21sumNoncommSingleBlockPKiiPiE5shArr], %r72;
$L__BB0_29:
	setp.ne.s32 	%p17, %r2, 0;
	bar.sync 	0;
	@%p17 bra 	$L__BB0_31;
	ld.shared.u32 	%r73, [_ZZ21sumNoncommSingleBlockPKiiPiE5shArr];
	st.global.u32 	[%rd2], %r73;
$L__BB0_31:
	setp.ne.s32 	%p18, %r2, 0;
	membar.gl;
	mov.b32 	%r133, 0;
	@%p18 bra 	$L__BB0_33;
	cvta.to.global.u64 	%rd14, %rd4;
	atom.global.add.u32 	%r133, [%rd14], 1;
$L__BB0_33:
	mov.u32 	%r75, %nctaid.x;
	add.s32 	%r76, %r75, -1;
	setp.eq.s32 	%p19, %r133, %r76;
	selp.u32 	%r77, 1, 0, %p19;
	{ 
	.reg .pred 	%p1; 
	.reg .pred 	%p2; 
	setp.ne.u32 	%p1, %r77, 0; 
	bar.red.or.pred 	%p2, 0, %p1; 
	selp.u32 	%r78, 1, 0, %p2; 
	}
	setp.eq.s32 	%p20, %r78, 0;
	@%p20 bra 	$L__BB0_67;
	setp.lt.u32 	%p21, %r2, 24;
	@%p21 bra 	$L__BB0_36;
	mov.b32 	%r79, 0;
	st.shared.u32 	[%r3], %r79;
	bra.uni 	$L__BB0_38;
$L__BB0_36:
	setp.ne.s32 	%p22, %r2, 0;
	add.s64 	%rd16, %rd1, %rd11;
	ld.global.u32 	%r80, [%rd16];
	st.shared.u32 	[%r3], %r80;
	@%p22 bra 	$L__BB0_38;
	mov.b32 	%r81, 1024;
	st.shared.u32 	[_ZZ21sumNoncommSingleBlockPKiiPiE6offset], %r81;
$L__BB0_38:
	bar.sync 	0;
	ld.shared.u32 	%r134, [_ZZ21sumNoncommSingleBlockPKiiPiE6offset];
	setp.gt.s32 	%p23, %r134, 23;
	@%p23 bra 	$L__BB0_45;
	sub.s32 	%r14, 24, %r2;
	add.s32 	%r15, %r3, %r23;
$L__BB0_40:
	setp.ge.s32 	%p24, %r134, %r14;
	mov.b32 	%r135, 0;
	@%p24 bra 	$L__BB0_42;
	add.s32 	%r84, %r134, %r2;
	mul.wide.s32 	%rd17, %r84, 4;
	add.s64 	%rd18, %rd1, %rd17;
	ld.global.u32 	%r135, [%rd18];
$L__BB0_42:
	setp.ne.s32 	%p25, %r2, 0;
	st.shared.u32 	[%r3+4096], %r135;
	bar.sync 	0;
	@%p25 bra 	$L__BB0_44;
	ld.shared.u32 	%r85, [_ZZ21sumNoncommSingleBlockPKiiPiE6offset];
	add.s32 	%r86, %r85, 1024;
	st.shared.u32 	[_ZZ21sumNoncommSingleBlockPKiiPiE6offset], %r86;
$L__BB0_44:
	ld.shared.u32 	%r87, [%r15];
	ld.shared.u32 	%r88, [%r15+4];
	add.s32 	%r89, %r88, %r87;
	bar.sync 	0;
	st.shared.u32 	[%r3], %r89;
	ld.shared.u32 	%r134, [_ZZ21sumNoncommSingleBlockPKiiPiE6offset];
	setp.lt.s32 	%p26, %r134, 24;
	@%p26 bra 	$L__BB0_40;
$L__BB0_45:
	setp.gt.u32 	%p27, %r2, 511;
	bar.sync 	0;
	@%p27 bra 	$L__BB0_47;
	add.s32 	%r91, %r3, %r23;
	ld.shared.u32 	%r92, [%r91+4];
	ld.shared.u32 	%r93, [%r91];
	add.s32 	%r94, %r93, %r92;
	st.shared.u32 	[%r91], %r94;
$L__BB0_47:
	setp.gt.u32 	%p28, %r2, 255;
	bar.sync 	0;
	@%p28 bra 	$L__BB0_49;
	mad.lo.s32 	%r95, %r2, 12, %r3;
	ld.shared.u32 	%r96, [%r95+8];
	ld.shared.u32 	%r97, [%r95];
	add.s32 	%r98, %r97, %r96;
	st.shared.u32 	[%r95], %r98;
$L__BB0_49:
	setp.gt.u32 	%p29, %r2, 127;
	bar.sync 	0;
	@%p29 bra 	$L__BB0_51;
	mad.lo.s32 	%r99, %r2, 28, %r3;
	ld.shared.u32 	%r100, [%r99+16];
	ld.shared.u32 	%r101, [%r99];
	add.s32 	%r102, %r101, %r100;
	st.shared.u32 	[%r99], %r102;
$L__BB0_51:
	setp.gt.u32 	%p30, %r2, 63;
	bar.sync 	0;
	@%p30 bra 	$L__BB0_53;
	mad.lo.s32 	%r103, %r2, 60, %r3;
	ld.shared.u32 	%r104, [%r103+32];
	ld.shared.u32 	%r105, [%r103];
	add.s32 	%r106, %r105, %r104;
	st.shared.u32 	[%r103], %r106;
$L__BB0_53:
	setp.gt.u32 	%p31, %r2, 31;
	bar.sync 	0;
	@%p31 bra 	$L__BB0_55;
	mad.lo.s32 	%r107, %r2, 124, %r3;
	ld.shared.u32 	%r108, [%r107+64];
	ld.shared.u32 	%r109, [%r107];
	add.s32 	%r110, %r109, %r108;
	st.shared.u32 	[%r107], %r110;
$L__BB0_55:
	setp.gt.u32 	%p32, %r2, 15;
	bar.sync 	0;
	@%p32 bra 	$L__BB0_57;
	mad.lo.s32 	%r111, %r2, 252, %r3;
	ld.shared.u32 	%r112, [%r111+128];
	ld.shared.u32 	%r113, [%r111];
	add.s32 	%r114, %r113, %r112;
	st.shared.u32 	[%r111], %r114;
$L__BB0_57:
	setp.gt.u32 	%p33, %r2, 7;
	bar.sync 	0;
	@%p33 bra 	$L__BB0_59;
	mad.lo.s32 	%r115, %r2, 508, %r3;
	ld.shared.u32 	%r116, [%r115+256];
	ld.shared.u32 	%r117, [%r115];
	add.s32 	%r118, %r117, %r116;
	st.shared.u32 	[%r115], %r118;
$L__BB0_59:
	setp.gt.u32 	%p34, %r2, 3;
	bar.sync 	0;
	@%p34 bra 	$L__BB0_61;
	mad.lo.s32 	%r119, %r2, 1020, %r3;
	ld.shared.u32 	%r120, [%r119+512];
	ld.shared.u32 	%r121, [%r119];
	add.s32 	%r122, %r121, %r120;
	st.shared.u32 	[%r119], %r122;
$L__BB0_61:
	setp.gt.u32 	%p35, %r2, 1;
	bar.sync 	0;
	@%p35 bra 	$L__BB0_63;
	mad.lo.s32 	%r123, %r2, 2044, %r3;
	ld.shared.u32 	%r124, [%r123+1024];
	ld.shared.u32 	%r125, [%r123];
	add.s32 	%r126, %r125, %r124;
	st.shared.u32 	[%r123], %r126;
$L__BB0_63:
	setp.ne.s32 	%p36, %r2, 0;
	bar.sync 	0;
	@%p36 bra 	$L__BB0_65;
	ld.shared.u32 	%r127, [_ZZ21sumNoncommSingleBlockPKiiPiE5shArr+2048];
	ld.shared.u32 	%r128, [_ZZ21sumNoncommSingleBlockPKiiPiE5shArr];
	add.s32 	%r129, %r128, %r127;
	st.shared.u32 	[_ZZ21sumNoncommSingleBlockPKiiPiE5shArr], %r129;
$L__BB0_65:
	setp.ne.s32 	%p37, %r2, 0;
	bar.sync 	0;
	@%p37 bra 	$L__BB0_67;
	ld.shared.u32 	%r130, [_ZZ21sumNoncommSingleBlockPKiiPiE5shArr];
	st.global.u32 	[%rd1], %r130;
$L__BB0_67:
	ret;

}


// ===== COMPILED SASS (sm_100) =====

	.target	sm_100

	.elftype	@"ET_EXEC"


//--------------------- .note.nv.tkinfo           --------------------------
	.section	.note.nv.tkinfo,"",@"SHT_NOTE"
	.sectionflags	@"SHF_NOTE_NV_TKINFO"
	.tkinfo
        /*0018*/ 	.word	0x00000002
        /*0030*/ 	.string	""
        /*0030*/ 	.string	"ptxas"
        /*0030*/ 	.string	"Cuda compilation tools, release 13.0, V13.0.88"
        /*0030*/ 	.string	"Build cuda_13.0.r13.0/compiler.36424714_0"
        /*0030*/ 	.string	"-arch sm_100 -m 64 "



//--------------------- .note.nv.cuinfo           --------------------------
	.section	.note.nv.cuinfo,"",@"SHT_NOTE"
	.sectionflags	@"SHF_NOTE_NV_CUINFO"
        /*0018*/ 	.short	0x0002
        /*001a*/ 	.short	0x0064
        /*001c*/ 	.short	0x0082
	.zero		2


//--------------------- .nv.info                  --------------------------
	.section	.nv.info,"",@"SHT_CUDA_INFO"
	.align	4


	//----- nvinfo : EIATTR_REGCOUNT
	.align		4
        /*0000*/ 	.byte	0x04, 0x2f
        /*0002*/ 	.short	(.L_1 - .L_0)
	.align		4
.L_0:
        /*0004*/ 	.word	index@(_Z20sumNoncommMultiBlockPKiPiS1_)
        /*0008*/ 	.word	0x00000014


	//----- nvinfo : EIATTR_FRAME_SIZE
	.align		4
.L_1:
        /*000c*/ 	.byte	0x04, 0x11
        /*000e*/ 	.short	(.L_3 - .L_2)
	.align		4
.L_2:
        /*0010*/ 	.word	index@(_Z20sumNoncommMultiBlockPKiPiS1_)
        /*0014*/ 	.word	0x00000000


	//----- nvinfo : EIATTR_MIN_STACK_SIZE
	.align		4
.L_3:
        /*0018*/ 	.byte	0x04, 0x12
        /*001a*/ 	.short	(.L_5 - .L_4)
	.align		4
.L_4:
        /*001c*/ 	.word	index@(_Z20sumNoncommMultiBlockPKiPiS1_)
        /*0020*/ 	.word	0x00000000
.L_5:


//--------------------- .nv.compat                --------------------------
	.section	.nv.compat,"",@"SHT_CUDA_COMPAT_INFO"
	.align	4
        /*0000*/ 	.byte	0x02, 0x09, 0x00, 0x00, 0x02, 0x02, 0x01, 0x00, 0x02, 0x05, 0x05, 0x00, 0x03, 0x07, 0x01, 0x01
        /*0010*/ 	.byte	0x02, 0x03, 0x00, 0x00, 0x02, 0x06, 0x01, 0x00, 0x04, 0x0b, 0x08, 0x00, 0x09, 0x00, 0x00, 0x00
        /*0020*/ 	.byte	0x00, 0x00, 0x00, 0x00


//--------------------- .nv.info._Z20sumNoncommMultiBlockPKiPiS1_ --------------------------
	.section	.nv.info._Z20sumNoncommMultiBlockPKiPiS1_,"",@"SHT_CUDA_INFO"
	.sectionflags	@""
	.align	4


	//----- nvinfo : EIATTR_CUDA_API_VERSION
	.align		4
        /*0000*/ 	.byte	0x04, 0x37
        /*0002*/ 	.short	(.L_7 - .L_6)
.L_6:
        /*0004*/ 	.word	0x00000082


	//----- nvinfo : EIATTR_KPARAM_INFO
	.align		4
.L_7:
        /*0008*/ 	.byte	0x04, 0x17
        /*000a*/ 	.short	(.L_9 - .L_8)
.L_8:
        /*000c*/ 	.word	0x00000000
        /*0010*/ 	.short	0x0002
        /*0012*/ 	.short	0x0010
        /*0014*/ 	.byte	0x00, 0xf5, 0x21, 0x00


	//----- nvinfo : EIATTR_KPARAM_INFO
	.align		4
.L_9:
        /*0018*/ 	.byte	0x04, 0x17
        /*001a*/ 	.short	(.L_11 - .L_10)
.L_10:
        /*001c*/ 	.word	0x00000000
        /*0020*/ 	.short	0x0001
        /*0022*/ 	.short	0x0008
        /*0024*/ 	.byte	0x00, 0xf5, 0x21, 0x00


	//----- nvinfo : EIATTR_KPARAM_INFO
	.align		4
.L_11:
        /*0028*/ 	.byte	0x04, 0x17
        /*002a*/ 	.short	(.L_13 - .L_12)
.L_12:
        /*002c*/ 	.word	0x00000000
        /*0030*/ 	.short	0x0000
        /*0032*/ 	.short	0x0000
        /*0034*/ 	.byte	0x00, 0xf5, 0x21, 0x00


	//----- nvinfo : EIATTR_SPARSE_MMA_MASK
	.align		4
.L_13:
        /*0038*/ 	.byte	0x03, 0x50
        /*003a*/ 	.short	0x0000


	//----- nvinfo : EIATTR_MAXREG_COUNT
	.align		4
        /*003c*/ 	.byte	0x03, 0x1b
        /*003e*/ 	.short	0x00ff


	//----- nvinfo : EIATTR_NUM_BARRIERS
	.align		4
        /*0040*/ 	.byte	0x02, 0x4c
        /*0042*/ 	.byte	0x01
	.zero		1


	//----- nvinfo : EIATTR_MERCURY_ISA_VERSION
	.align		4
        /*0044*/ 	.byte	0x03, 0x5f
        /*0046*/ 	.short	0x0101


	//----- nvinfo : EIATTR_VRC_CTA_INIT_COUNT
	.align		4
        /*0048*/ 	.byte	0x02, 0x4a
	.zero		1
	.zero		1


	//----- nvinfo : EIATTR_EXIT_INSTR_OFFSETS
	.align		4
        /*004c*/ 	.byte	0x04, 0x1c
        /*004e*/ 	.short	(.L_15 - .L_14)


	//   ....[0]....
.L_14:
        /*0050*/ 	.word	0x00000910


	//   ....[1]....
        /*0054*/ 	.word	0x000010b0


	//   ....[2]....
        /*0058*/ 	.word	0x00001120


	//----- nvinfo : EIATTR_CRS_STACK_SIZE
	.align		4
.L_15:
        /*005c*/ 	.byte	0x04, 0x1e
        /*005e*/ 	.short	(.L_17 - .L_16)
.L_16:
        /*0060*/ 	.word	0x00000000


	//----- nvinfo : EIATTR_CBANK_PARAM_SIZE
	.align		4
.L_17:
        /*0064*/ 	.byte	0x03, 0x19
        /*0066*/ 	.short	0x0018


	//----- nvinfo : EIATTR_PARAM_CBANK
	.align		4
        /*0068*/ 	.byte	0x04, 0x0a
        /*006a*/ 	.short	(.L_19 - .L_18)
	.align		4
.L_18:
        /*006c*/ 	.word	index@(.nv.constant0._Z20sumNoncommMultiBlockPKiPiS1_)
        /*0070*/ 	.short	0x0380
        /*0072*/ 	.short	0x0018


	//----- nvinfo : EIATTR_SW_WAR
	.align		4
.L_19:
        /*0074*/ 	.byte	0x04, 0x36
        /*0076*/ 	.short	(.L_21 - .L_20)
.L_20:
        /*0078*/ 	.word	0x00000008
.L_21:


//--------------------- .nv.callgraph             --------------------------
	.section	.nv.callgraph,"",@"SHT_CUDA_CALLGRAPH"
	.align	4
	.sectionentsize	8
	.align		4
        /*0000*/ 	.word	0x00000000
	.align		4
        /*0004*/ 	.word	0xffffffff
	.align		4
        /*0008*/ 	.word	0x00000000
	.align		4
        /*000c*/ 	.word	0xfffffffe
	.align		4
        /*0010*/ 	.word	0x00000000
	.align		4
        /*0014*/ 	.word	0xfffffffd
	.align		4
        /*0018*/ 	.word	0x00000000
	.align		4
        /*001c*/ 	.word	0xfffffffc


//--------------------- .text._Z20sumNoncommMultiBlockPKiPiS1_ --------------------------
	.section	.text._Z20sumNoncommMultiBlockPKiPiS1_,"ax",@progbits
	.align	128
        .global         _Z20sumNoncommMultiBlockPKiPiS1_
        .type           _Z20sumNoncommMultiBlockPKiPiS1_,@function
        .size           _Z20sumNoncommMultiBlockPKiPiS1_,(.L_x_9 - _Z20sumNoncommMultiBlockPKiPiS1_)
        .other          _Z20sumNoncommMultiBlockPKiPiS1_,@"STO_CUDA_ENTRY STV_DEFAULT"
_Z20sumNoncommMultiBlockPKiPiS1_:
.text._Z20sumNoncommMultiBlockPKiPiS1_:
[----:B------:R-:W-:Y:S01]  /*0000*/  LDC R1, c[0x0][0x37c] ;  /* 0x0000df00ff017b82 */ /* 0x000fe20000000800 */
[----:B------:R-:W0:Y:S07]  /*0010*/  S2R R2, SR_CTAID.X ;  /* 0x0000000000027919 */ /* 0x000e2e0000002500 */
[----:B------:R-:W1:Y:S01]  /*0020*/  LDC.64 R4, c[0x0][0x380] ;  /* 0x0000e000ff047b82 */ /* 0x000e620000000a00 */
[----:B------:R-:W2:Y:S01]  /*0030*/  LDCU.64 UR6, c[0x0][0x358] ;  /* 0x00006b00ff0677ac */ /* 0x000ea20008000a00 */
[----:B------:R-:W3:Y:S01]  /*0040*/  S2R R0, SR_TID.X ;  /* 0x0000000000007919 */ /* 0x000ee20000002100 */
[----:B0-----:R-:W-:-:S04]  /*0050*/  IMAD R3, R2, 0x3f940a, RZ ;  /* 0x003f940a02037824 */ /* 0x001fc800078e02ff */
[----:B-1----:R-:W-:-:S04]  /*0060*/  IMAD.WIDE.U32 R4, R3, 0x4, R4 ;  /* 0x0000000403047825 */ /* 0x002fc800078e0004 */
[----:B---3--:R-:W-:-:S05]  /*0070*/  IMAD.WIDE.U32 R4, R0, 0x4, R4 ;  /* 0x0000000400047825 */ /* 0x008fca00078e0004 */
[----:B--2---:R-:W2:Y:S01]  /*0080*/  LDG.E R6, desc[UR6][R4.64] ;  /* 0x0000000604067981 */ /* 0x004ea2000c1e1900 */
[----:B------:R-:W0:Y:S01]  /*0090*/  S2UR UR5, SR_CgaCtaId ;  /* 0x00000000000579c3 */ /* 0x000e220000008800 */
[----:B------:R-:W-:Y:S01]  /*00a0*/  UMOV UR4, 0x400 ;  /* 0x0000040000047882 */ /* 0x000fe20000000000 */
[----:B------:R-:W-:Y:S01]  /*00b0*/  ISETP.NE.AND P0, PT, R0, RZ, PT ;  /* 0x000000ff0000720c */ /* 0x000fe20003f05270 */
[----:B------:R-:W-:Y:S01]  /*00c0*/  HFMA2 R9, -RZ, RZ, 3.755092620849609375e-06, -0.0010013580322265625 ;  /* 0x003f941aff097431 */ /* 0x000fe200000001ff */
[----:B------:R-:W-:Y:S02]  /*00d0*/  ISETP.NE.AND P2, PT, R2, 0x17, PT ;  /* 0x000000170200780c */ /* 0x000fe40003f45270 */
[----:B------:R-:W-:Y:S02]  /*00e0*/  ISETP.GT.U32.AND P1, PT, R0, 0x1ff, PT ;  /* 0x000001ff0000780c */ /* 0x000fe40003f24070 */
[----:B------:R-:W-:-:S07]  /*00f0*/  SEL R9, R9, 0x3f940a, !P2 ;  /* 0x003f940a09097807 */ /* 0x000fce0005000000 */
[----:B------:R-:W-:Y:S01]  /*0100*/  @!P0 IMAD.MOV.U32 R10, RZ, RZ, 0x400 ;  /* 0x00000400ff0a8424 */ /* 0x000fe200078e00ff */
[----:B0-----:R-:W-:-:S06]  /*0110*/  ULEA UR4, UR5, UR4, 0x18 ;  /* 0x0000000405047291 */ /* 0x001fcc000f8ec0ff */
[----:B------:R-:W-:-:S04]  /*0120*/  IMAD.U32 R11, RZ, RZ, UR4 ;  /* 0x00000004ff0b7e24 */ /* 0x000fc8000f8e00ff */
[----:B------:R-:W-:-:S04]  /*0130*/  IMAD R3, R0, 0x4, R11 ;  /* 0x0000000400037824 */ /* 0x000fc800078e020b */
[----:B------:R-:W-:Y:S01]  /*0140*/  @!P1 IMAD R17, R0, 0x4, R3 ;  /* 0x0000000400119824 */ /* 0x000fe200078e0203 */
[----:B--2---:R-:W-:Y:S04]  /*0150*/  STS [R3], R6 ;  /* 0x0000000603007388 */ /* 0x004fe80000000800 */
[----:B------:R-:W-:Y:S01]  /*0160*/  @!P0 STS [R11+0x2000], R10 ;  /* 0x0020000a0b008388 */ /* 0x000fe20000000800 */
[----:B------:R-:W-:Y:S06]  /*0170*/  BAR.SYNC.DEFER_BLOCKING 0x0 ;  /* 0x0000000000007b1d */ /* 0x000fec0000010000 */
[----:B------:R-:W0:Y:S02]  /*0180*/  LDS R8, [R11+0x2000] ;  /* 0x002000000b087984 */ /* 0x000e240000000800 */
[----:B0-----:R-:W-:-:S13]  /*0190*/  ISETP.GE.AND P2, PT, R8, R9, PT ;  /* 0x000000090800720c */ /* 0x001fda0003f46270 */
[----:B------:R-:W-:Y:S05]  /*01a0*/  @P2 BRA `(.L_x_0) ;  /* 0x0000000000642947 */ /* 0x000fea0003800000 */
[----:B------:R-:W-:Y:S01]  /*01b0*/  BSSY.RECONVERGENT B0, `(.L_x_0) ;  /* 0x0000018000007945 */ /* 0x000fe20003800200 */
[C---:B------:R-:W-:Y:S01]  /*01c0*/  ISETP.NE.AND P0, PT, R0.reuse, RZ, PT ;  /* 0x000000ff0000720c */ /* 0x040fe20003f05270 */
[----:B------:R-:W-:Y:S02]  /*01d0*/  IMAD.IADD R13, R9, 0x1, -R0 ;  /* 0x00000001090d7824 */ /* 0x000fe400078e0a00 */
[----:B------:R-:W-:-:S10]  /*01e0*/  IMAD R10, R0, 0x4, R3 ;  /* 0x00000004000a7824 */ /* 0x000fd400078e0203 */
.L_x_1:
[----:B------:R-:W-:Y:S02]  /*01f0*/  ISETP.GE.AND P2, PT, R8, R13, PT ;  /* 0x0000000d0800720c */ /* 0x000fe40003f46270 */
[----:B------:R-:W-:-:S11]  /*0200*/  MOV R12, RZ ;  /* 0x000000ff000c7202 */ /* 0x000fd60000000f00 */
[----:B------:R-:W-:-:S05]  /*0210*/  @!P2 IMAD.WIDE R6, R8, 0x4, R4 ;  /* 0x000000040806a825 */ /* 0x000fca00078e0204 */
[----:B------:R-:W2:Y:S01]  /*0220*/  @!P2 LDG.E R12, desc[UR6][R6.64] ;  /* 0x00000006060ca981 */ /* 0x000ea2000c1e1900 */
[----:B------:R-:W-:Y:S01]  /*0230*/  @!P0 MOV R8, 0x400 ;  /* 0x0000040000088802 */ /* 0x000fe20000000f00 */
[----:B------:R-:W0:Y:S03]  /*0240*/  @!P0 S2R R15, SR_CgaCtaId ;  /* 0x00000000000f8919 */ /* 0x000e260000008800 */
[----:B0-----:R-:W-:Y:S01]  /*0250*/  @!P0 LEA R11, R15, R8, 0x18 ;  /* 0x000000080f0b8211 */ /* 0x001fe200078ec0ff */
[----:B--2---:R-:W-:Y:S01]  /*0260*/  STS [R3+0x1000], R12 ;  /* 0x0010000c03007388 */ /* 0x004fe20000000800 */
[----:B------:R-:W-:Y:S06]  /*0270*/  BAR.SYNC.DEFER_BLOCKING 0x0 ;  /* 0x0000000000007b1d */ /* 0x000fec0000010000 */
[----:B------:R-:W0:Y:S02]  /*0280*/  @!P0 LDS R8, [R11+0x2000] ;  /* 0x002000000b088984 */ /* 0x000e240000000800 */
[----:B0-----:R-:W-:-:S05]  /*0290*/  @!P0 VIADD R14, R8, 0x400 ;  /* 0x00000400080e8836 */ /* 0x001fca0000000000 */
[----:B------:R-:W-:Y:S04]  /*02a0*/  @!P0 STS [R11+0x2000], R14 ;  /* 0x0020000e0b008388 */ /* 0x000fe80000000800 */
[----:B------:R-:W-:Y:S04]  /*02b0*/  LDS R8, [R10] ;  /* 0x000000000a087984 */ /* 0x000fe80000000800 */
[----:B------:R-:W0:Y:S02]  /*02c0*/  LDS R7, [R10+0x4] ;  /* 0x000004000a077984 */ /* 0x000e240000000800 */
[----:B0-----:R-:W-:Y:S01]  /*02d0*/  IMAD.IADD R6, R8, 0x1, R7 ;  /* 0x0000000108067824 */ /* 0x001fe200078e0207 */
[----:B------:R-:W-:Y:S06]  /*02e0*/  BAR.SYNC.DEFER_BLOCKING 0x0 ;  /* 0x0000000000007b1d */ /* 0x000fec0000010000 */
[----:B------:R-:W-:Y:S04]  /*02f0*/  STS [R3], R6 ;  /* 0x0000000603007388 */ /* 0x000fe80000000800 */
[----:B------:R-:W0:Y:S02]  /*0300*/  LDS R8, [R11+0x2000] ;  /* 0x002000000b087984 */ /* 0x000e240000000800 */
[----:B0-----:R-:W-:-:S13]  /*0310*/  ISETP.GE.AND P2, PT, R8, R9, PT ;  /* 0x000000090800720c */ /* 0x001fda0003f46270 */
[----:B------:R-:W-:Y:S05]  /*0320*/  @!P2 BRA `(.L_x_1) ;  /* 0xfffffffc00b0a947 */ /* 0x000fea000383ffff */
[----:B------:R-:W-:Y:S05]  /*0330*/  BSYNC.RECONVERGENT B0 ;  /* 0x0000000000007941 */ /* 0x000fea0003800200 */
.L_x_0:
[----:B------:R-:W-:Y:S01]  /*0340*/  BAR.SYNC.DEFER_BLOCKING 0x0 ;  /* 0x0000000000007b1d */ /* 0x000fe20000010000 */
[----:B------:R-:W-:-:S05]  /*0350*/  ISETP.GT.U32.AND P2, PT, R0, 0xff, PT ;  /* 0x000000ff0000780c */ /* 0x000fca0003f44070 */
[----:B------:R-:W-:Y:S04]  /*0360*/  @!P1 LDS R4, [R17+0x4] ;  /* 0x0000040011049984 */ /* 0x000fe80000000800 */
[----:B------:R-:W0:Y:S02]  /*0370*/  @!P1 LDS R5, [R17] ;  /* 0x0000000011059984 */ /* 0x000e240000000800 */
[----:B0-----:R-:W-:Y:S02]  /*0380*/  @!P1 IMAD.IADD R4, R4, 0x1, R5 ;  /* 0x0000000104049824 */ /* 0x001fe400078e0205 */
[----:B------:R-:W-:-:S03]  /*0390*/  @!P2 IMAD R5, R0, 0xc, R3 ;  /* 0x0000000c0005a824 */ /* 0x000fc600078e0203 */
[----:B------:R-:W-:Y:S01]  /*03a0*/  @!P1 STS [R17], R4 ;  /* 0x0000000411009388 */ /* 0x000fe20000000800 */
[----:B------:R-:W-:Y:S01]  /*03b0*/  BAR.SYNC.DEFER_BLOCKING 0x0 ;  /* 0x0000000000007b1d */ /* 0x000fe20000010000 */
[----:B------:R-:W-:-:S05]  /*03c0*/  ISETP.GT.U32.AND P1, PT, R0, 0x7f, PT ;  /* 0x0000007f0000780c */ /* 0x000fca0003f24070 */
[----:B------:R-:W-:Y:S04]  /*03d0*/  @!P2 LDS R6, [R5+0x8] ;  /* 0x000008000506a984 */ /* 0x000fe80000000800 */
[----:B------:R-:W0:Y:S02]  /*03e0*/  @!P2 LDS R7, [R5] ;  /* 0x000000000507a984 */ /* 0x000e240000000800 */
[----:B0-----:R-:W-:Y:S02]  /*03f0*/  @!P2 IADD3 R6, PT, PT, R6, R7, RZ ;  /* 0x000000070606a210 */ /* 0x001fe40007ffe0ff */
[----:B------:R-:W-:-:S03]  /*0400*/  @!P1 IMAD R7, R0, 0x1c, R3 ;  /* 0x0000001c00079824 */ /* 0x000fc600078e0203 */
[----:B------:R-:W-:Y:S01]  /*0410*/  @!P2 STS [R5], R6 ;  /* 0x000000060500a388 */ /* 0x000fe20000000800 */
[----:B------:R-:W-:Y:S01]  /*0420*/  BAR.SYNC.DEFER_BLOCKING 0x0 ;  /* 0x0000000000007b1d */ /* 0x000fe20000010000 */
[----:B------:R-:W-:-:S13]  /*0430*/  ISETP.GT.U32.AND P2, PT, R0, 0x3f, PT ;  /* 0x0000003f0000780c */ /* 0x000fda0003f44070 */
[----:B------:R-:W-:Y:S01]  /*0440*/  @!P2 IMAD R4, R0, 0x3c, R3 ;  /* 0x0000003c0004a824 */ /* 0x000fe200078e0203 */
[----:B------:R-:W-:Y:S04]  /*0450*/  @!P1 LDS R8, [R7+0x10] ;  /* 0x0000100007089984 */ /* 0x000fe80000000800 */
[----:B------:R-:W0:Y:S02]  /*0460*/  @!P1 LDS R9, [R7] ;  /* 0x0000000007099984 */ /* 0x000e240000000800 */
[----:B0-----:R-:W-:-:S05]  /*0470*/  @!P1 IMAD.IADD R8, R8, 0x1, R9 ;  /* 0x0000000108089824 */ /* 0x001fca00078e0209 */
        /* <DEDUP_REMOVED lines=20> */
[----:B0-----:R-:W-:-:S05]  /*05c0*/  @!P2 IADD3 R8, PT, PT, R8, R11, RZ ;  /* 0x0000000b0808a210 */ /* 0x001fca0007ffe0ff */
[----:B------:R-:W-:Y:S01]  /*05d0*/  @!P2 STS [R7], R8 ;  /* 0x000000080700a388 */ /* 0x000fe20000000800 */
[----:B------:R-:W-:Y:S01]  /*05e0*/  BAR.SYNC.DEFER_BLOCKING 0x0 ;  /* 0x0000000000007b1d */ /* 0x000fe20000010000 */
[----:B------:R-:W-:-:S13]  /*05f0*/  ISETP.GT.U32.AND P2, PT, R0, 0x3, PT ;  /* 0x000000030000780c */ /* 0x000fda0003f44070 */
[C---:B------:R-:W-:Y:S01]  /*0600*/  @!P2 IMAD R5, R0.reuse, 0x3fc, R3 ;  /* 0x000003fc0005a824 */ /* 0x040fe200078e0203 */
[----:B------:R-:W-:Y:S04]  /*0610*/  @!P1 LDS R9, [R4+0x100] ;  /* 0x0001000004099984 */ /* 0x000fe80000000800 */
[----:B------:R-:W0:Y:S02]  /*0620*/  @!P1 LDS R10, [R4] ;  /* 0x00000000040a9984 */ /* 0x000e240000000800 */
[----:B0-----:R-:W-:Y:S02]  /*0630*/  @!P1 IMAD.IADD R9, R9, 0x1, R10 ;  /* 0x0000000109099824 */ /* 0x001fe400078e020a */
[----:B------:R-:W0:Y:S03]  /*0640*/  @!P0 S2R R10, SR_CgaCtaId ;  /* 0x00000000000a8919 */ /* 0x000e260000008800 */
[----:B------:R1:W-:Y:S01]  /*0650*/  @!P1 STS [R4], R9 ;  /* 0x0000000904009388 */ /* 0x0003e20000000800 */
[----:B------:R-:W-:Y:S01]  /*0660*/  BAR.SYNC.DEFER_BLOCKING 0x0 ;  /* 0x0000000000007b1d */ /* 0x000fe20000010000 */
[----:B------:R-:W-:-:S02]  /*0670*/  ISETP.GT.U32.AND P1, PT, R0, 0x1, PT ;  /* 0x000000010000780c */ /* 0x000fc40003f24070 */
[----:B-1----:R-:W-:-:S03]  /*0680*/  @!P0 MOV R4, 0x400 ;  /* 0x0000040000048802 */ /* 0x002fc60000000f00 */
[----:B------:R-:W1:Y:S08]  /*0690*/  @!P0 S2R R9, SR_CgaCtaId ;  /* 0x0000000000098919 */ /* 0x000e700000008800 */
[----:B------:R-:W-:Y:S01]  /*06a0*/  @!P1 IMAD R7, R0, 0x7fc, R3 ;  /* 0x000007fc00079824 */ /* 0x000fe200078e0203 */
[----:B------:R-:W-:Y:S04]  /*06b0*/  @!P2 LDS R6, [R5+0x200] ;  /* 0x000200000506a984 */ /* 0x000fe80000000800 */
[----:B------:R-:W2:Y:S02]  /*06c0*/  @!P2 LDS R11, [R5] ;  /* 0x00000000050ba984 */ /* 0x000ea40000000800 */
[----:B--2---:R-:W-:-:S05]  /*06d0*/  @!P2 IMAD.IADD R6, R6, 0x1, R11 ;  /* 0x000000010606a824 */ /* 0x004fca00078e020b */
[----:B------:R-:W-:Y:S01]  /*06e0*/  @!P2 STS [R5], R6 ;  /* 0x000000060500a388 */ /* 0x000fe20000000800 */
[----:B------:R-:W-:Y:S06]  /*06f0*/  BAR.SYNC.DEFER_BLOCKING 0x0 ;  /* 0x0000000000007b1d */ /* 0x000fec0000010000 */
[----:B------:R-:W-:Y:S04]  /*0700*/  @!P1 LDS R8, [R7+0x400] ;  /* 0x0004000007089984 */ /* 0x000fe80000000800 */
[----:B------:R-:W2:Y:S02]  /*0710*/  @!P1 LDS R11, [R7] ;  /* 0x00000000070b9984 */ /* 0x000ea40000000800 */
[----:B--2---:R-:W-:Y:S01]  /*0720*/  @!P1 IMAD.IADD R8, R8, 0x1, R11 ;  /* 0x0000000108089824 */ /* 0x004fe200078e020b */
[----:B-1----:R-:W-:-:S02]  /*0730*/  @!P0 LEA R11, R9, R4, 0x18 ;  /* 0x00000004090b8211 */ /* 0x002fc400078ec0ff */
[----:B------:R-:W-:Y:S02]  /*0740*/  @!P0 MOV R9, 0x400 ;  /* 0x0000040000098802 */ /* 0x000fe40000000f00 */
[----:B------:R-:W-:Y:S02]  /*0750*/  @!P1 STS [R7], R8 ;  /* 0x0000000807009388 */ /* 0x000fe40000000800 */
[----:B0-----:R-:W-:Y:S01]  /*0760*/  @!P0 LEA R9, R10, R9, 0x18 ;  /* 0x000000090a098211 */ /* 0x001fe200078ec0ff */
[----:B------:R-:W-:Y:S06]  /*0770*/  BAR.SYNC.DEFER_BLOCKING 0x0 ;  /* 0x0000000000007b1d */ /* 0x000fec0000010000 */
[----:B------:R-:W-:Y:S04]  /*0780*/  @!P0 LDS R4, [R11+0x800] ;  /* 0x000800000b048984 */ /* 0x000fe80000000800 */
[----:B------:R-:W0:Y:S02]  /*0790*/  @!P0 LDS R5, [R11] ;  /* 0x000000000b058984 */ /* 0x000e240000000800 */
[----:B0-----:R-:W-:-:S02]  /*07a0*/  @!P0 IADD3 R6, PT, PT, R4, R5, RZ ;  /* 0x0000000504068210 */ /* 0x001fc40007ffe0ff */
[----:B------:R-:W0:Y:S03]  /*07b0*/  LDC.64 R4, c[0x0][0x388] ;  /* 0x0000e200ff047b82 */ /* 0x000e260000000a00 */
[----:B------:R-:W-:Y:S05]  /*07c0*/  @!P0 STS [R11], R6 ;  /* 0x000000060b008388 */ /* 0x000fea0000000800 */
[----:B------:R-:W-:Y:S01]  /*07d0*/  BAR.SYNC.DEFER_BLOCKING 0x0 ;  /* 0x0000000000007b1d */ /* 0x000fe20000010000 */
[----:B0-----:R-:W-:-:S04]  /*07e0*/  IMAD.WIDE.U32 R4, R2, 0x4, R4 ;  /* 0x0000000402047825 */ /* 0x001fc800078e0004 */
[----:B------:R-:W-:Y:S01]  /*07f0*/  IMAD.MOV.U32 R2, RZ, RZ, RZ ;  /* 0x000000ffff027224 */ /* 0x000fe200078e00ff */
[----:B------:R-:W0:Y:S04]  /*0800*/  @!P0 LDS R9, [R9] ;  /* 0x0000000009098984 */ /* 0x000e280000000800 */
[----:B0-----:R0:W-:Y:S01]  /*0810*/  @!P0 STG.E desc[UR6][R4.64], R9 ;  /* 0x0000000904008986 */ /* 0x0011e2000c101906 */
[----:B------:R-:W-:Y:S06]  /*0820*/  MEMBAR.SC.GPU ;  /* 0x0000000000007992 */ /* 0x000fec0000002000 */
[----:B------:R-:W-:-:S00]  /*0830*/  ERRBAR ;  /* 0x00000000000079ab */ /* 0x000fc00000000000 */
[----:B------:R-:W-:Y:S06]  /*0840*/  CGAERRBAR ;  /* 0x00000000000075ab */ /* 0x000fec0000000000 */
[----:B------:R-:W-:Y:S01]  /*0850*/  CCTL.IVALL ;  /* 0x00000000ff00798f */ /* 0x000fe20002000000 */
[----:B------:R-:W-:Y:S04]  /*0860*/  BSSY.RECONVERGENT B0, `(.L_x_2) ;  /* 0x0000005000007945 */ /* 0x000fe80003800200 */
[----:B------:R-:W-:Y:S05]  /*0870*/  @P0 BRA `(.L_x_3) ;  /* 0x00000000000c0947 */ /* 0x000fea0003800000 */
[----:B0-----:R-:W0:Y:S01]  /*0880*/  LDC.64 R4, c[0x0][0x390] ;  /* 0x0000e400ff047b82 */ /* 0x001e220000000a00 */
[----:B------:R-:W-:-:S05]  /*0890*/  IMAD.MOV.U32 R7, RZ, RZ, 0x1 ;  /* 0x00000001ff077424 */ /* 0x000fca00078e00ff */
[----:B0-----:R1:W5:Y:S02]  /*08a0*/  ATOMG.E.ADD.STRONG.GPU PT, R2, desc[UR6][R4.64], R7 ;  /* 0x80000007040279a8 */ /* 0x00136400081ef106 */
.L_x_3:
[----:B------:R-:W-:Y:S05]  /*08b0*/  BSYNC.RECONVERGENT B0 ;  /* 0x0000000000007941 */ /* 0x000fea0003800200 */
.L_x_2:
[----:B------:R-:W2:Y:S02]  /*08c0*/  LDCU UR4, c[0x0][0x370] ;  /* 0x00006e00ff0477ac */ /* 0x000ea40008000800 */
[----:B--2---:R-:W-:-:S06]  /*08d0*/  UIADD3 UR4, UPT, UPT, UR4, -0x1, URZ ;  /* 0xffffffff04047890 */ /* 0x004fcc000fffe0ff */
[----:B-----5:R-:W-:-:S13]  /*08e0*/  ISETP.NE.AND P1, PT, R2, UR4, PT ;  /* 0x0000000402007c0c */ /* 0x020fda000bf25270 */
[----:B------:R-:W-:Y:S06]  /*08f0*/  BAR.RED.OR.DEFER_BLOCKING 0x0, !P1 ;  /* 0x0000000000007b1d */ /* 0x000fec0004814800 */
[----:B------:R-:W2:Y:S02]  /*0900*/  B2R.RESULT RZ, P1 ;  /* 0x0000000000ff731c */ /* 0x000ea40000024000 */
[----:B--2---:R-:W-:Y:S05]  /*0910*/  @!P1 EXIT ;  /* 0x000000000000994d */ /* 0x004fea0003800000 */
[----:B------:R-:W-:Y:S01]  /*0920*/  ISETP.GE.U32.AND P1, PT, R0, 0x18, PT ;  /* 0x000000180000780c */ /* 0x000fe20003f26070 */
[----:B------:R-:W-:-:S12]  /*0930*/  BSSY.RECONVERGENT B0, `(.L_x_4) ;  /* 0x000000c000007945 */ /* 0x000fd80003800200 */
[----:B------:R2:W-:Y:S01]  /*0940*/  @P1 STS [R3], RZ ;  /* 0x000000ff03001388 */ /* 0x0005e20000000800 */
[----:B------:R-:W-:Y:S05]  /*0950*/  @P1 BRA `(.L_x_5) ;  /* 0x0000000000241947 */ /* 0x000fea0003800000 */
[----:B01----:R-:W0:Y:S02]  /*0960*/  LDC.64 R4, c[0x0][0x388] ;  /* 0x0000e200ff047b82 */ /* 0x003e240000000a00 */
[----:B0-----:R-:W-:-:S06]  /*0970*/  IMAD.WIDE.U32 R4, R0, 0x4, R4 ;  /* 0x0000000400047825 */ /* 0x001fcc00078e0004 */
[----:B------:R-:W3:Y:S01]  /*0980*/  LDG.E R4, desc[UR6][R4.64] ;  /* 0x0000000604047981 */ /* 0x000ee2000c1e1900 */
[----:B------:R-:W-:Y:S01]  /*0990*/  @!P0 MOV R2, 0x400 ;  /* 0x0000040000028802 */ /* 0x000fe20000000f00 */
[----:B------:R-:W-:Y:S01]  /*09a0*/  @!P0 IMAD.MOV.U32 R9, RZ, RZ, 0x400 ;  /* 0x00000400ff098424 */ /* 0x000fe200078e00ff */
[----:B------:R-:W0:Y:S02]  /*09b0*/  @!P0 S2R R7, SR_CgaCtaId ;  /* 0x0000000000078919 */ /* 0x000e240000008800 */
[----:B0-----:R-:W-:Y:S01]  /*09c0*/  @!P0 LEA R2, R7, R2, 0x18 ;  /* 0x0000000207028211 */ /* 0x001fe200078ec0ff */
[----:B---3--:R3:W-:Y:S04]  /*09d0*/  STS [R3], R4 ;  /* 0x0000000403007388 */ /* 0x0087e80000000800 */
[----:B------:R3:W-:Y:S02]  /*09e0*/  @!P0 STS [R2+0x2000], R9 ;  /* 0x0020000902008388 */ /* 0x0007e40000000800 */
.L_x_5:
[----:B------:R-:W-:Y:S05]  /*09f0*/  BSYNC.RECONVERGENT B0 ;  /* 0x0000000000007941 */ /* 0x000fea0003800200 */
.L_x_4:
[----:B------:R-:W4:Y:S08]  /*0a00*/  S2UR UR5, SR_CgaCtaId ;  /* 0x00000000000579c3 */ /* 0x000f300000008800 */
[----:B------:R-:W-:Y:S01]  /*0a10*/  BAR.SYNC.DEFER_BLOCKING 0x0 ;  /* 0x0000000000007b1d */ /* 0x000fe20000010000 */
[----:B------:R-:W-:-:S05]  /*0a20*/  ISETP.GT.U32.AND P1, PT, R0, 0x1ff, PT ;  /* 0x000001ff0000780c */ /* 0x000fca0003f24070 */
[----:B------:R-:W-:-:S08]  /*0a30*/  UMOV UR4, 0x400 ;  /* 0x0000040000047882 */ /* 0x000fd00000000000 */
[----:B------:R-:W-:Y:S01]  /*0a40*/  @!P1 IMAD R13, R0, 0x4, R3 ;  /* 0x00000004000d9824 */ /* 0x000fe200078e0203 */
[----:B----4-:R-:W-:-:S06]  /*0a50*/  ULEA UR4, UR5, UR4, 0x18 ;  /* 0x0000000405047291 */ /* 0x010fcc000f8ec0ff */
[----:B------:R-:W-:-:S05]  /*0a60*/  MOV R11, UR4 ;  /* 0x00000004000b7c02 */ /* 0x000fca0008000f00 */
[----:B---3--:R-:W3:Y:S02]  /*0a70*/  LDS R2, [R11+0x2000] ;  /* 0x002000000b027984 */ /* 0x008ee40000000800 */
[----:B---3--:R-:W-:-:S13]  /*0a80*/  ISETP.GT.AND P2, PT, R2, 0x17, PT ;  /* 0x000000170200780c */ /* 0x008fda0003f44270 */
[----:B------:R-:W-:Y:S05]  /*0a90*/  @P2 BRA `(.L_x_6) ;  /* 0x00000000006c2947 */ /* 0x000fea0003800000 */
[----:B------:R-:W-:Y:S01]  /*0aa0*/  BSSY.RECONVERGENT B0, `(.L_x_6) ;  /* 0x000001a000007945 */ /* 0x000fe20003800200 */
[C---:B------:R-:W-:Y:S01]  /*0ab0*/  ISETP.NE.AND P0, PT, R0.reuse, RZ, PT ;  /* 0x000000ff0000720c */ /* 0x040fe20003f05270 */
[C---:B------:R-:W-:Y:S01]  /*0ac0*/  IMAD R10, R0.reuse, 0x4, R3 ;  /* 0x00000004000a7824 */ /* 0x040fe200078e0203 */
[----:B-1----:R-:W-:-:S11]  /*0ad0*/  IADD3 R7, PT, PT, -R0, 0x18, RZ ;  /* 0x0000001800077810 */ /* 0x002fd60007ffe1ff */
.L_x_7:
[----:B------:R-:W-:Y:S01]  /*0ae0*/  ISETP.GE.AND P2, PT, R2, R7, PT ;  /* 0x000000070200720c */ /* 0x000fe20003f46270 */
[----:B------:R-:W-:-:S12]  /*0af0*/  IMAD.MOV.U32 R6, RZ, RZ, RZ ;  /* 0x000000ffff067224 */ /* 0x000fd800078e00ff */
[----:B0-----:R-:W0:Y:S01]  /*0b00*/  @!P2 LDC.64 R4, c[0x0][0x388] ;  /* 0x0000e200ff04ab82 */ /* 0x001e220000000a00 */
[----:B------:R-:W-:-:S05]  /*0b10*/  @!P2 IADD3 R9, PT, PT, R0, R2, RZ ;  /* 0x000000020009a210 */ /* 0x000fca0007ffe0ff */
[----:B0-----:R-:W-:-:S05]  /*0b20*/  @!P2 IMAD.WIDE R4, R9, 0x4, R4 ;  /* 0x000000040904a825 */ /* 0x001fca00078e0204 */
[----:B------:R-:W3:Y:S01]  /*0b30*/  @!P2 LDG.E R6, desc[UR6][R4.64] ;  /* 0x000000060406a981 */ /* 0x000ee2000c1e1900 */
[----:B------:R-:W-:Y:S01]  /*0b40*/  @!P0 MOV R2, 0x400 ;  /* 0x0000040000028802 */ /* 0x000fe20000000f00 */
[----:B------:R-:W0:Y:S03]  /*0b50*/  @!P0 S2R R9, SR_CgaCtaId ;  /* 0x0000000000098919 */ /* 0x000e260000008800 */
[----:B0-----:R-:W-:Y:S01]  /*0b60*/  @!P0 LEA R11, R9, R2, 0x18 ;  /* 0x00000002090b8211 */ /* 0x001fe200078ec0ff */
[----:B---3--:R-:W-:Y:S01]  /*0b70*/  STS [R3+0x1000], R6 ;  /* 0x0010000603007388 */ /* 0x008fe20000000800 */
[----:B------:R-:W-:Y:S06]  /*0b80*/  BAR.SYNC.DEFER_BLOCKING 0x0 ;  /* 0x0000000000007b1d */ /* 0x000fec0000010000 */
[----:B------:R-:W0:Y:S02]  /*0b90*/  @!P0 LDS R2, [R11+0x2000] ;  /* 0x002000000b028984 */ /* 0x000e240000000800 */
[----:B0-----:R-:W-:-:S05]  /*0ba0*/  @!P0 VIADD R8, R2, 0x400 ;  /* 0x0000040002088836 */ /* 0x001fca0000000000 */
[----:B------:R-:W-:Y:S04]  /*0bb0*/  @!P0 STS [R11+0x2000], R8 ;  /* 0x002000080b008388 */ /* 0x000fe80000000800 */
[----:B------:R-:W-:Y:S04]  /*0bc0*/  LDS R2, [R10] ;  /* 0x000000000a027984 */ /* 0x000fe80000000800 */
[----:B------:R-:W0:Y:S02]  /*0bd0*/  LDS R5, [R10+0x4] ;  /* 0x000004000a057984 */ /* 0x000e240000000800 */
[----:B0-----:R-:W-:Y:S01]  /*0be0*/  IADD3 R4, PT, PT, R2, R5, RZ ;  /* 0x0000000502047210 */ /* 0x001fe20007ffe0ff */
[----:B------:R-:W-:Y:S06]  /*0bf0*/  BAR.SYNC.DEFER_BLOCKING 0x0 ;  /* 0x0000000000007b1d */ /* 0x000fec0000010000 */
[----:B------:R-:W-:Y:S04]  /*0c00*/  STS [R3], R4 ;  /* 0x0000000403007388 */ /* 0x000fe80000000800 */
[----:B------:R-:W0:Y:S02]  /*0c10*/  LDS R2, [R11+0x2000] ;  /* 0x002000000b027984 */ /* 0x000e240000000800 */
[----:B0-----:R-:W-:-:S13]  /*0c20*/  ISETP.GE.AND P2, PT, R2, 0x18, PT ;  /* 0x000000180200780c */ /* 0x001fda0003f46270 */
[----:B------:R-:W-:Y:S05]  /*0c30*/  @!P2 BRA `(.L_x_7) ;  /* 0xfffffffc00a8a947 */ /* 0x000fea000383ffff */
[----:B------:R-:W-:Y:S05]  /*0c40*/  BSYNC.RECONVERGENT B0 ;  /* 0x0000000000007941 */ /* 0x000fea0003800200 */
.L_x_6:
[----:B------:R-:W-:Y:S01]  /*0c50*/  BAR.SYNC.DEFER_BLOCKING 0x0 ;  /* 0x0000000000007b1d */ /* 0x000fe20000010000 */
[----:B------:R-:W-:-:S13]  /*0c60*/  ISETP.GT.U32.AND P2, PT, R0, 0xff, PT ;  /* 0x000000ff0000780c */ /* 0x000fda0003f44070 */
[----:B0-----:R-:W-:Y:S01]  /*0c70*/  @!P2 IMAD R9, R0, 0xc, R3 ;  /* 0x0000000c0009a824 */ /* 0x001fe200078e0203 */
[----:B------:R-:W-:Y:S04]  /*0c80*/  @!P1 LDS R2, [R13+0x4] ;  /* 0x000004000d029984 */ /* 0x000fe80000000800 */
[----:B-1----:R-:W0:Y:S02]  /*0c90*/  @!P1 LDS R5, [R13] ;  /* 0x000000000d059984 */ /* 0x002e240000000800 */
        /* <DEDUP_REMOVED lines=43> */
[----:B------:R0:W-:Y:S01]  /*0f50*/  @!P1 STS [R11], R2 ;  /* 0x000000020b009388 */ /* 0x0001e20000000800 */
[----:B------:R-:W-:Y:S01]  /*0f60*/  BAR.SYNC.DEFER_BLOCKING 0x0 ;  /* 0x0000000000007b1d */ /* 0x000fe20000010000 */
[----:B------:R-:W-:Y:S02]  /*0f70*/  ISETP.GT.U32.AND P1, PT, R0, 0x1, PT ;  /* 0x000000010000780c */ /* 0x000fe40003f24070 */
[----:B0-----:R-:W-:-:S11]  /*0f80*/  @!P0 MOV R2, 0x400 ;  /* 0x0000040000028802 */ /* 0x001fd60000000f00 */
[----:B------:R-:W-:Y:S01]  /*0f90*/  @!P1 IMAD R5, R0, 0x7fc, R3 ;  /* 0x000007fc00059824 */ /* 0x000fe200078e0203 */
[----:B------:R-:W-:Y:S04]  /*0fa0*/  @!P2 LDS R4, [R9+0x200] ;  /* 0x000200000904a984 */ /* 0x000fe80000000800 */
[----:B------:R-:W0:Y:S02]  /*0fb0*/  @!P2 LDS R7, [R9] ;  /* 0x000000000907a984 */ /* 0x000e240000000800 */
[----:B0-----:R-:W-:Y:S02]  /*0fc0*/  @!P2 IMAD.IADD R4, R4, 0x1, R7 ;  /* 0x000000010404a824 */ /* 0x001fe400078e0207 */
[----:B------:R-:W0:Y:S03]  /*0fd0*/  @!P0 S2R R7, SR_CgaCtaId ;  /* 0x0000000000078919 */ /* 0x000e260000008800 */
[----:B------:R-:W-:Y:S01]  /*0fe0*/  @!P2 STS [R9], R4 ;  /* 0x000000040900a388 */ /* 0x000fe20000000800 */
[----:B------:R-:W-:Y:S06]  /*0ff0*/  BAR.SYNC.DEFER_BLOCKING 0x0 ;  /* 0x0000000000007b1d */ /* 0x000fec0000010000 */
[----:B------:R-:W-:Y:S01]  /*1000*/  @!P1 LDS R0, [R5+0x400] ;  /* 0x0004000005009984 */ /* 0x000fe20000000800 */
[----:B0-----:R-:W-:-:S03]  /*1010*/  @!P0 LEA R7, R7, R2, 0x18 ;  /* 0x0000000207078211 */ /* 0x001fc600078ec0ff */
[----:B--2---:R-:W0:Y:S02]  /*1020*/  @!P1 LDS R3, [R5] ;  /* 0x0000000005039984 */ /* 0x004e240000000800 */
[----:B0-----:R-:W-:-:S05]  /*1030*/  @!P1 IADD3 R0, PT, PT, R0, R3, RZ ;  /* 0x0000000300009210 */ /* 0x001fca0007ffe0ff */
[----:B------:R-:W-:Y:S01]  /*1040*/  @!P1 STS [R5], R0 ;  /* 0x0000000005009388 */ /* 0x000fe20000000800 */
[----:B------:R-:W-:Y:S06]  /*1050*/  BAR.SYNC.DEFER_BLOCKING 0x0 ;  /* 0x0000000000007b1d */ /* 0x000fec0000010000 */
[----:B------:R-:W-:Y:S04]  /*1060*/  @!P0 LDS R2, [R7+0x800] ;  /* 0x0008000007028984 */ /* 0x000fe80000000800 */
[----:B------:R-:W0:Y:S02]  /*1070*/  @!P0 LDS R3, [R7] ;  /* 0x0000000007038984 */ /* 0x000e240000000800 */
[----:B0-----:R-:W-:-:S05]  /*1080*/  @!P0 IMAD.IADD R2, R2, 0x1, R3 ;  /* 0x0000000102028824 */ /* 0x001fca00078e0203 */
[----:B------:R0:W-:Y:S01]  /*1090*/  @!P0 STS [R7], R2 ;  /* 0x0000000207008388 */ /* 0x0001e20000000800 */
[----:B------:R-:W-:Y:S06]  /*10a0*/  BAR.SYNC.DEFER_BLOCKING 0x0 ;  /* 0x0000000000007b1d */ /* 0x000fec0000010000 */
[----:B------:R-:W-:Y:S05]  /*10b0*/  @P0 EXIT ;  /* 0x000000000000094d */ /* 0x000fea0003800000 */
[----:B------:R-:W1:Y:S01]  /*10c0*/  S2UR UR5, SR_CgaCtaId ;  /* 0x00000000000579c3 */ /* 0x000e620000008800 */
[----:B------:R-:W-:-:S07]  /*10d0*/  UMOV UR4, 0x400 ;  /* 0x0000040000047882 */ /* 0x000fce0000000000 */
[----:B0-----:R-:W0:Y:S01]  /*10e0*/  LDC.64 R2, c[0x0][0x388] ;  /* 0x0000e200ff027b82 */ /* 0x001e220000000a00 */
[----:B-1----:R-:W-:-:S09]  /*10f0*/  ULEA UR4, UR5, UR4, 0x18 ;  /* 0x0000000405047291 */ /* 0x002fd2000f8ec0ff */
[----:B------:R-:W0:Y:S04]  /*1100*/  LDS R5, [UR4] ;  /* 0x00000004ff057984 */ /* 0x000e280008000800 */
[----:B0-----:R-:W-:Y:S01]  /*1110*/  STG.E desc[UR6][R2.64], R5 ;  /* 0x0000000502007986 */ /* 0x001fe2000c101906 */
[----:B------:R-:W-:Y:S05]  /*1120*/  EXIT ;  /* 0x000000000000794d */ /* 0x000fea0003800000 */
.L_x_8:
[----:B------:R-:W-:-:S00]  /*1130*/  BRA `(.L_x_8) ;  /* 0xfffffffc00fc7947 */ /* 0x000fc0000383ffff */
[----:B------:R-:W-:-:S00]  /*1140*/  NOP ;  /* 0x0000000000007918 */ /* 0x000fc00000000000 */
        /* <DEDUP_REMOVED lines=11> */
.L_x_9:


//--------------------- .nv.shared._Z20sumNoncommMultiBlockPKiPiS1_ --------------------------
	.section	.nv.shared._Z20sumNoncommMultiBlockPKiPiS1_,"aw",@nobits
	.sectionflags	@""
	.align	4
.nv.shared._Z20sumNoncommMultiBlockPKiPiS1_:
	.zero		9220


//--------------------- .nv.shared.reserved.0     --------------------------
	.section	.nv.shared.reserved.0,"aw",@nobits
	.weak		__nv_reservedSMEM_offset_0_alias
	.size		__nv_reservedSMEM_offset_0_alias, 0, 64
	.other		__nv_reservedSMEM_offset_0_alias,@"STO_CUDA_RESERVED_SHARED STV_DEFAULT"
__nv_reservedSMEM_offset_0_alias:
	.zero		0
	.zero		64


//--------------------- .nv.constant0._Z20sumNoncommMultiBlockPKiPiS1_ --------------------------
	.section	.nv.constant0._Z20sumNoncommMultiBlockPKiPiS1_,"a",@progbits
	.sectionflags	@""
	.align	4
.nv.constant0._Z20sumNoncommMultiBlockPKiPiS1_:
	.zero		920


//--------------------- SYMBOLS --------------------------

	.type		.nv.reservedSmem.offset0,@object
	.size		.nv.reservedSmem.offset0,0x4
	.type		.nv.reservedSmem.cap,@object
	.size		.nv.reservedSmem.cap,0x4
